//
// Generated by NVIDIA NVVM Compiler
//
// Compiler Build ID: CL-36424714
// Cuda compilation tools, release 13.0, V13.0.88
// Based on NVVM 20.0.0
//

.version 9.0
.target sm_100
.address_size 64

	// .globl	_Z16interleaved_pairPiS_i

.visible .entry _Z16interleaved_pairPiS_i(
	.param .u64 .ptr .align 1 _Z16interleaved_pairPiS_i_param_0,
	.param .u64 .ptr .align 1 _Z16interleaved_pairPiS_i_param_1,
	.param .u32 _Z16interleaved_pairPiS_i_param_2
)
{
	.reg .pred 	%p<6>;
	.reg .b32 	%r<14>;
	.reg .b64 	%rd<11>;

	ld.param.u64 	%rd2, [_Z16interleaved_pairPiS_i_param_0];
	ld.param.u64 	%rd3, [_Z16interleaved_pairPiS_i_param_1];
	ld.param.u32 	%r7, [_Z16interleaved_pairPiS_i_param_2];
	mov.u32 	%r1, %tid.x;
	mov.u32 	%r2, %ctaid.x;
	mov.u32 	%r13, %ntid.x;
	mad.lo.s32 	%r4, %r2, %r13, %r1;
	setp.gt.s32 	%p1, %r4, %r7;
	@%p1 bra 	$L__BB0_7;
	cvta.to.global.u64 	%rd4, %rd2;
	setp.lt.u32 	%p2, %r13, 2;
	mul.wide.s32 	%rd5, %r4, 4;
	add.s64 	%rd1, %rd4, %rd5;
	@%p2 bra 	$L__BB0_5;
$L__BB0_2:
	shr.u32 	%r6, %r13, 1;
	setp.ge.u32 	%p3, %r1, %r6;
	@%p3 bra 	$L__BB0_4;
	shl.b32 	%r8, %r6, 2;
	cvt.u64.u32 	%rd6, %r8;
	add.s64 	%rd7, %rd1, %rd6;
	ld.global.u32 	%r9, [%rd7];
	ld.global.u32 	%r10, [%rd1];
	add.s32 	%r11, %r10, %r9;
	st.global.u32 	[%rd1], %r11;
$L__BB0_4:
	bar.sync 	0;
	setp.gt.u32 	%p4, %r13, 3;
	mov.u32 	%r13, %r6;
	@%p4 bra 	$L__BB0_2;
$L__BB0_5:
	setp.ne.s32 	%p5, %r1, 0;
	@%p5 bra 	$L__BB0_7;
	ld.global.u32 	%r12, [%rd1];
	cvta.to.global.u64 	%rd8, %rd3;
	mul.wide.u32 	%rd9, %r2, 4;
	add.s64 	%rd10, %rd8, %rd9;
	st.global.u32 	[%rd10], %r12;
$L__BB0_7:
	ret;

}
	// .globl	_Z28alternative_interleaved_pairPiS_i
.visible .entry _Z28alternative_interleaved_pairPiS_i(
	.param .u64 .ptr .align 1 _Z28alternative_interleaved_pairPiS_i_param_0,
	.param .u64 .ptr .align 1 _Z28alternative_interleaved_pairPiS_i_param_1,
	.param .u32 _Z28alternative_interleaved_pairPiS_i_param_2
)
{
	.reg .pred 	%p<6>;
	.reg .b32 	%r<14>;
	.reg .b64 	%rd<13>;

	ld.param.u64 	%rd4, [_Z28alternative_interleaved_pairPiS_i_param_0];
	ld.param.u64 	%rd3, [_Z28alternative_interleaved_pairPiS_i_param_1];
	ld.param.u32 	%r6, [_Z28alternative_interleaved_pairPiS_i_param_2];
	cvta.to.global.u64 	%rd5, %rd4;
	mov.u32 	%r1, %tid.x;
	mov.u32 	%r2, %ctaid.x;
	mov.u32 	%r13, %ntid.x;
	mul.lo.s32 	%r7, %r2, %r13;
	add.s32 	%r8, %r7, %r1;
	mul.wide.u32 	%rd6, %r7, 4;
	add.s64 	%rd1, %rd5, %rd6;
	setp.gt.s32 	%p1, %r8, %r6;
	@%p1 bra 	$L__BB1_8;
	setp.lt.u32 	%p2, %r13, 2;
	@%p2 bra 	$L__BB1_6;
	mul.wide.u32 	%rd7, %r1, 4;
	add.s64 	%rd2, %rd1, %rd7;
$L__BB1_3:
	shr.u32 	%r5, %r13, 1;
	setp.ge.u32 	%p3, %r1, %r5;
	@%p3 bra 	$L__BB1_5;
	mul.wide.u32 	%rd8, %r5, 4;
	add.s64 	%rd9, %rd2, %rd8;
	ld.global.u32 	%r9, [%rd9];
	ld.global.u32 	%r10, [%rd2];
	add.s32 	%r11, %r10, %r9;
	st.global.u32 	[%rd2], %r11;
$L__BB1_5:
	bar.sync 	0;
	setp.gt.u32 	%p4, %r13, 3;
	mov.u32 	%r13, %r5;
	@%p4 bra 	$L__BB1_3;
$L__BB1_6:
	setp.ne.s32 	%p5, %r1, 0;
	@%p5 bra 	$L__BB1_8;
	ld.global.u32 	%r12, [%rd1];
	cvta.to.global.u64 	%rd10, %rd3;
	mul.wide.u32 	%rd11, %r2, 4;
	add.s64 	%rd12, %rd10, %rd11;
	st.global.u32 	[%rd12], %r12;
$L__BB1_8:
	ret;

}


// ===== COMPILED SASS (sm_100) =====

	.target	sm_100

	.elftype	@"ET_EXEC"


//--------------------- .note.nv.tkinfo           --------------------------
	.section	.note.nv.tkinfo,"",@"SHT_NOTE"
	.sectionflags	@"SHF_NOTE_NV_TKINFO"
	.tkinfo
        /*0018*/ 	.word	0x00000002
        /*0030*/ 	.string	""
        /*0030*/ 	.string	"ptxas"
        /*0030*/ 	.string	"Cuda compilation tools, release 13.0, V13.0.88"
        /*0030*/ 	.string	"Build cuda_13.0.r13.0/compiler.36424714_0"
        /*0030*/ 	.string	"-arch sm_100 -m 64 "



//--------------------- .note.nv.cuinfo           --------------------------
	.section	.note.nv.cuinfo,"",@"SHT_NOTE"
	.sectionflags	@"SHF_NOTE_NV_CUINFO"
        /*0018*/ 	.short	0x0002
        /*001a*/ 	.short	0x0064
        /*001c*/ 	.short	0x0082
	.zero		2


//--------------------- .nv.info                  --------------------------
	.section	.nv.info,"",@"SHT_CUDA_INFO"
	.align	4


	//----- nvinfo : EIATTR_REGCOUNT
	.align		4
        /*0000*/ 	.byte	0x04, 0x2f
        /*0002*/ 	.short	(.L_1 - .L_0)
	.align		4
.L_0:
        /*0004*/ 	.word	index@(_Z16interleaved_pairPiS_i)
        /*0008*/ 	.word	0x0000000e


	//----- nvinfo : EIATTR_FRAME_SIZE
	.align		4
.L_1:
        /*000c*/ 	.byte	0x04, 0x11
        /*000e*/ 	.short	(.L_3 - .L_2)
	.align		4
.L_2:
        /*0010*/ 	.word	index@(_Z16interleaved_pairPiS_i)
        /*0014*/ 	.word	0x00000000


	//----- nvinfo : EIATTR_REGCOUNT
	.align		4
.L_3:
        /*0018*/ 	.byte	0x04, 0x2f
        /*001a*/ 	.short	(.L_5 - .L_4)
	.align		4
.L_4:
        /*001c*/ 	.word	index@(_Z28alternative_interleaved_pairPiS_i)
        /*0020*/ 	.word	0x00000010


	//----- nvinfo : EIATTR_FRAME_SIZE
	.align		4
.L_5:
        /*0024*/ 	.byte	0x04, 0x11
        /*0026*/ 	.short	(.L_7 - .L_6)
	.align		4
.L_6:
        /*0028*/ 	.word	index@(_Z28alternative_interleaved_pairPiS_i)
        /*002c*/ 	.word	0x00000000


	//----- nvinfo : EIATTR_MIN_STACK_SIZE
	.align		4
.L_7:
        /*0030*/ 	.byte	0x04, 0x12
        /*0032*/ 	.short	(.L_9 - .L_8)
	.align		4
.L_8:
        /*0034*/ 	.word	index@(_Z28alternative_interleaved_pairPiS_i)
        /*0038*/ 	.word	0x00000000


	//----- nvinfo : EIATTR_MIN_STACK_SIZE
	.align		4
.L_9:
        /*003c*/ 	.byte	0x04, 0x12
        /*003e*/ 	.short	(.L_11 - .L_10)
	.align		4
.L_10:
        /*0040*/ 	.word	index@(_Z16interleaved_pairPiS_i)
        /*0044*/ 	.word	0x00000000
.L_11:


//--------------------- .nv.compat                --------------------------
	.section	.nv.compat,"",@"SHT_CUDA_COMPAT_INFO"
	.align	4
        /*0000*/ 	.byte	0x02, 0x09, 0x00, 0x00, 0x02, 0x02, 0x01, 0x00, 0x02, 0x05, 0x05, 0x00, 0x03, 0x07, 0x01, 0x01
        /*0010*/ 	.byte	0x02, 0x03, 0x00, 0x00, 0x02, 0x06, 0x01, 0x00, 0x04, 0x0b, 0x08, 0x00, 0x09, 0x00, 0x00, 0x00
        /*0020*/ 	.byte	0x00, 0x00, 0x00, 0x00


//--------------------- .nv.info._Z28alternative_interleaved_pairPiS_i --------------------------
	.section	.nv.info._Z28alternative_interleaved_pairPiS_i,"",@"SHT_CUDA_INFO"
	.sectionflags	@""
	.align	4


	//----- nvinfo : EIATTR_CUDA_API_VERSION
	.align		4
        /*0000*/ 	.byte	0x04, 0x37
        /*0002*/ 	.short	(.L_13 - .L_12)
.L_12:
        /*0004*/ 	.word	0x00000082


	//----- nvinfo : EIATTR_KPARAM_INFO
	.align		4
.L_13:
        /*0008*/ 	.byte	0x04, 0x17
        /*000a*/ 	.short	(.L_15 - .L_14)
.L_14:
        /*000c*/ 	.word	0x00000000
        /*0010*/ 	.short	0x0002
        /*0012*/ 	.short	0x0010
        /*0014*/ 	.byte	0x00, 0xf0, 0x11, 0x00


	//----- nvinfo : EIATTR_KPARAM_INFO
	.align		4
.L_15:
        /*0018*/ 	.byte	0x04, 0x17
        /*001a*/ 	.short	(.L_17 - .L_16)
.L_16:
        /*001c*/ 	.word	0x00000000
        /*0020*/ 	.short	0x0001
        /*0022*/ 	.short	0x0008
        /*0024*/ 	.byte	0x00, 0xf5, 0x21, 0x00


	//----- nvinfo : EIATTR_KPARAM_INFO
	.align		4
.L_17:
        /*0028*/ 	.byte	0x04, 0x17
        /*002a*/ 	.short	(.L_19 - .L_18)
.L_18:
        /*002c*/ 	.word	0x00000000
        /*0030*/ 	.short	0x0000
        /*0032*/ 	.short	0x0000
        /*0034*/ 	.byte	0x00, 0xf5, 0x21, 0x00


	//----- nvinfo : EIATTR_SPARSE_MMA_MASK
	.align		4
.L_19:
        /*0038*/ 	.byte	0x03, 0x50
        /*003a*/ 	.short	0x0000


	//----- nvinfo : EIATTR_MAXREG_COUNT
	.align		4
        /*003c*/ 	.byte	0x03, 0x1b
        /*003e*/ 	.short	0x00ff


	//----- nvinfo : EIATTR_NUM_BARRIERS
	.align		4
        /*0040*/ 	.byte	0x02, 0x4c
        /*0042*/ 	.byte	0x01
	.zero		1


	//----- nvinfo : EIATTR_MERCURY_ISA_VERSION
	.align		4
        /*0044*/ 	.byte	0x03, 0x5f
        /*0046*/ 	.short	0x0101


	//----- nvinfo : EIATTR_VRC_CTA_INIT_COUNT
	.align		4
        /*0048*/ 	.byte	0x02, 0x4a
	.zero		1
	.zero		1


	//----- nvinfo : EIATTR_EXIT_INSTR_OFFSETS
	.align		4
        /*004c*/ 	.byte	0x04, 0x1c
        /*004e*/ 	.short	(.L_21 - .L_20)


	//   ....[0]....
.L_20:
        /*0050*/ 	.word	0x000000a0


	//   ....[1]....
        /*0054*/ 	.word	0x000001f0


	//   ....[2]....
        /*0058*/ 	.word	0x00000240


	//----- nvinfo : EIATTR_CRS_STACK_SIZE
	.align		4
.L_21:
        /*005c*/ 	.byte	0x04, 0x1e
        /*005e*/ 	.short	(.L_23 - .L_22)
.L_22:
        /*0060*/ 	.word	0x00000000


	//----- nvinfo : EIATTR_CBANK_PARAM_SIZE
	.align		4
.L_23:
        /*0064*/ 	.byte	0x03, 0x19
        /*0066*/ 	.short	0x0014


	//----- nvinfo : EIATTR_PARAM_CBANK
	.align		4
        /*0068*/ 	.byte	0x04, 0x0a
        /*006a*/ 	.short	(.L_25 - .L_24)
	.align		4
.L_24:
        /*006c*/ 	.word	index@(.nv.constant0._Z28alternative_interleaved_pairPiS_i)
        /*0070*/ 	.short	0x0380
        /*0072*/ 	.short	0x0014


	//----- nvinfo : EIATTR_SW_WAR
	.align		4
.L_25:
        /*0074*/ 	.byte	0x04, 0x36
        /*0076*/ 	.short	(.L_27 - .L_26)
.L_26:
        /*0078*/ 	.word	0x00000008
.L_27:


//--------------------- .nv.info._Z16interleaved_pairPiS_i --------------------------
	.section	.nv.info._Z16interleaved_pairPiS_i,"",@"SHT_CUDA_INFO"
	.sectionflags	@""
	.align	4


	//----- nvinfo : EIATTR_CUDA_API_VERSION
	.align		4
        /*0000*/ 	.byte	0x04, 0x37
        /*0002*/ 	.short	(.L_29 - .L_28)
.L_28:
        /*0004*/ 	.word	0x00000082


	//----- nvinfo : EIATTR_KPARAM_INFO
	.align		4
.L_29:
        /*0008*/ 	.byte	0x04, 0x17
        /*000a*/ 	.short	(.L_31 - .L_30)
.L_30:
        /*000c*/ 	.word	0x00000000
        /*0010*/ 	.short	0x0002
        /*0012*/ 	.short	0x0010
        /*0014*/ 	.byte	0x00, 0xf0, 0x11, 0x00


	//----- nvinfo : EIATTR_KPARAM_INFO
	.align		4
.L_31:
        /*0018*/ 	.byte	0x04, 0x17
        /*001a*/ 	.short	(.L_33 - .L_32)
.L_32:
        /*001c*/ 	.word	0x00000000
        /*0020*/ 	.short	0x0001
        /*0022*/ 	.short	0x0008
        /*0024*/ 	.byte	0x00, 0xf5, 0x21, 0x00


	//----- nvinfo : EIATTR_KPARAM_INFO
	.align		4
.L_33:
        /*0028*/ 	.byte	0x04, 0x17
        /*002a*/ 	.short	(.L_35 - .L_34)
.L_34:
        /*002c*/ 	.word	0x00000000
        /*0030*/ 	.short	0x0000
        /*0032*/ 	.short	0x0000
        /*0034*/ 	.byte	0x00, 0xf5, 0x21, 0x00


	//----- nvinfo : EIATTR_SPARSE_MMA_MASK
	.align		4
.L_35:
        /*0038*/ 	.byte	0x03, 0x50
        /*003a*/ 	.short	0x0000


	//----- nvinfo : EIATTR_MAXREG_COUNT
	.align		4
        /*003c*/ 	.byte	0x03, 0x1b
        /*003e*/ 	.short	0x00ff


	//----- nvinfo : EIATTR_NUM_BARRIERS
	.align		4
        /*0040*/ 	.byte	0x02, 0x4c
        /*0042*/ 	.byte	0x01
	.zero		1


	//----- nvinfo : EIATTR_MERCURY_ISA_VERSION
	.align		4
        /*0044*/ 	.byte	0x03, 0x5f
        /*0046*/ 	.short	0x0101


	//----- nvinfo : EIATTR_VRC_CTA_INIT_COUNT
	.align		4
        /*0048*/ 	.byte	0x02, 0x4a
	.zero		1
	.zero		1


	//----- nvinfo : EIATTR_EXIT_INSTR_OFFSETS
	.align		4
        /*004c*/ 	.byte	0x04, 0x1c
        /*004e*/ 	.short	(.L_37 - .L_36)


	//   ....[0]....
.L_36:
        /*0050*/ 	.word	0x00000080


	//   ....[1]....
        /*0054*/ 	.word	0x000001e0


	//   ....[2]....
        /*0058*/ 	.word	0x00000230


	//----- nvinfo : EIATTR_CRS_STACK_SIZE
	.align		4
.L_37:
        /*005c*/ 	.byte	0x04, 0x1e
        /*005e*/ 	.short	(.L_39 - .L_38)
.L_38:
        /*0060*/ 	.word	0x00000000


	//----- nvinfo : EIATTR_CBANK_PARAM_SIZE
	.align		4
.L_39:
        /*0064*/ 	.byte	0x03, 0x19
        /*0066*/ 	.short	0x0014


	//----- nvinfo : EIATTR_PARAM_CBANK
	.align		4
        /*0068*/ 	.byte	0x04, 0x0a
        /*006a*/ 	.short	(.L_41 - .L_40)
	.align		4
.L_40:
        /*006c*/ 	.word	index@(.nv.constant0._Z16interleaved_pairPiS_i)
        /*0070*/ 	.short	0x0380
        /*0072*/ 	.short	0x0014


	//----- nvinfo : EIATTR_SW_WAR
	.align		4
.L_41:
        /*0074*/ 	.byte	0x04, 0x36
        /*0076*/ 	.short	(.L_43 - .L_42)
.L_42:
        /*0078*/ 	.word	0x00000008
.L_43:


//--------------------- .nv.callgraph             --------------------------
	.section	.nv.callgraph,"",@"SHT_CUDA_CALLGRAPH"
	.align	4
	.sectionentsize	8
	.align		4
        /*0000*/ 	.word	0x00000000
	.align		4
        /*0004*/ 	.word	0xffffffff
	.align		4
        /*0008*/ 	.word	0x00000000
	.align		4
        /*000c*/ 	.word	0xfffffffe
	.align		4
        /*0010*/ 	.word	0x00000000
	.align		4
        /*0014*/ 	.word	0xfffffffd
	.align		4
        /*0018*/ 	.word	0x00000000
	.align		4
        /*001c*/ 	.word	0xfffffffc


//--------------------- .text._Z28alternative_interleaved_pairPiS_i --------------------------
	.section	.text._Z28alternative_interleaved_pairPiS_i,"ax",@progbits
	.align	128
        .global         _Z28alternative_interleaved_pairPiS_i
        .type           _Z28alternative_interleaved_pairPiS_i,@function
        .size           _Z28alternative_interleaved_pairPiS_i,(.L_x_10 - _Z28alternative_interleaved_pairPiS_i)
        .other          _Z28alternative_interleaved_pairPiS_i,@"STO_CUDA_ENTRY STV_DEFAULT"
_Z28alternative_interleaved_pairPiS_i:
.text._Z28alternative_interleaved_pairPiS_i:
[----:B------:R-:W-:Y:S01]  /*0000*/  LDC R1, c[0x0][0x37c] ;  /* 0x0000df00ff017b82 */ /* 0x000fe20000000800 */
[----:B------:R-:W0:Y:S01]  /*0010*/  S2R R11, SR_CTAID.X ;  /* 0x00000000000b7919 */ /* 0x000e220000002500 */
[----:B------:R-:W0:Y:S06]  /*0020*/  LDCU UR4, c[0x0][0x360] ;  /* 0x00006c00ff0477ac */ /* 0x000e2c0008000800 */
[----:B------:R-:W1:Y:S01]  /*0030*/  LDC.64 R2, c[0x0][0x380] ;  /* 0x0000e000ff027b82 */ /* 0x000e620000000a00 */
[----:B------:R-:W2:Y:S01]  /*0040*/  S2R R8, SR_TID.X ;  /* 0x0000000000087919 */ /* 0x000ea20000002100 */
[----:B------:R-:W3:Y:S01]  /*0050*/  LDCU UR5, c[0x0][0x390] ;  /* 0x00007200ff0577ac */ /* 0x000ee20008000800 */
[----:B0-----:R-:W-:-:S04]  /*0060*/  IMAD R5, R11, UR4, RZ ;  /* 0x000000040b057c24 */ /* 0x001fc8000f8e02ff */
[----:B--2---:R-:W-:-:S05]  /*0070*/  IMAD.IADD R0, R5, 0x1, R8 ;  /* 0x0000000105007824 */ /* 0x004fca00078e0208 */
[----:B---3--:R-:W-:Y:S01]  /*0080*/  ISETP.GT.AND P0, PT, R0, UR5, PT ;  /* 0x0000000500007c0c */ /* 0x008fe2000bf04270 */
[----:B------:R-:W-:-:S12]  /*0090*/  IMAD.U32 R0, RZ, RZ, UR4 ;  /* 0x00000004ff007e24 */ /* 0x000fd8000f8e00ff */
[----:B-1----:R-:W-:Y:S05]  /*00a0*/  @P0 EXIT ;  /* 0x000000000000094d */ /* 0x002fea0003800000 */
[----:B------:R-:W-:Y:S01]  /*00b0*/  ISETP.GE.U32.AND P0, PT, R0, 0x2, PT ;  /* 0x000000020000780c */ /* 0x000fe20003f06070 */
[----:B------:R-:W0:Y:S01]  /*00c0*/  LDCU.64 UR4, c[0x0][0x358] ;  /* 0x00006b00ff0477ac */ /* 0x000e220008000a00 */
[----:B------:R-:W-:-:S11]  /*00d0*/  IMAD.WIDE.U32 R2, R5, 0x4, R2 ;  /* 0x0000000405027825 */ /* 0x000fd600078e0002 */
[----:B------:R-:W-:Y:S05]  /*00e0*/  @!P0 BRA `(.L_x_0) ;  /* 0x00000000003c8947 */ /* 0x000fea0003800000 */
[----:B------:R-:W-:-:S07]  /*00f0*/  IMAD.WIDE.U32 R4, R8, 0x4, R2 ;  /* 0x0000000408047825 */ /* 0x000fce00078e0002 */
.L_x_3:
[----:B------:R-:W-:Y:S01]  /*0100*/  SHF.R.U32.HI R13, RZ, 0x1, R0 ;  /* 0x00000001ff0d7819 */ /* 0x000fe20000011600 */
[----:B------:R-:W-:Y:S03]  /*0110*/  BSSY.RECONVERGENT B0, `(.L_x_1) ;  /* 0x0000008000007945 */ /* 0x000fe60003800200 */
[----:B------:R-:W-:-:S13]  /*0120*/  ISETP.GE.U32.AND P0, PT, R8, R13, PT ;  /* 0x0000000d0800720c */ /* 0x000fda0003f06070 */
[----:B-1----:R-:W-:Y:S05]  /*0130*/  @P0 BRA `(.L_x_2) ;  /* 0x0000000000140947 */ /* 0x002fea0003800000 */
[----:B------:R-:W-:Y:S01]  /*0140*/  IMAD.WIDE.U32 R6, R13, 0x4, R4 ;  /* 0x000000040d067825 */ /* 0x000fe200078e0004 */
[----:B0-----:R-:W2:Y:S05]  /*0150*/  LDG.E R9, desc[UR4][R4.64] ;  /* 0x0000000404097981 */ /* 0x001eaa000c1e1900 */
[----:B------:R-:W2:Y:S02]  /*0160*/  LDG.E R6, desc[UR4][R6.64] ;  /* 0x0000000406067981 */ /* 0x000ea4000c1e1900 */
[----:B--2---:R-:W-:-:S05]  /*0170*/  IADD3 R9, PT, PT, R6, R9, RZ ;  /* 0x0000000906097210 */ /* 0x004fca0007ffe0ff */
[----:B------:R1:W-:Y:S02]  /*0180*/  STG.E desc[UR4][R4.64], R9 ;  /* 0x0000000904007986 */ /* 0x0003e4000c101904 */
.L_x_2:
[----:B0-----:R-:W-:Y:S05]  /*0190*/  BSYNC.RECONVERGENT B0 ;  /* 0x0000000000007941 */ /* 0x001fea0003800200 */
.L_x_1:
[----:B------:R-:W-:Y:S01]  /*01a0*/  BAR.SYNC.DEFER_BLOCKING 0x0 ;  /* 0x0000000000007b1d */ /* 0x000fe20000010000 */
[----:B------:R-:W-:Y:S02]  /*01b0*/  ISETP.GT.U32.AND P0, PT, R0, 0x3, PT ;  /* 0x000000030000780c */ /* 0x000fe40003f04070 */
[----:B------:R-:W-:-:S11]  /*01c0*/  MOV R0, R13 ;  /* 0x0000000d00007202 */ /* 0x000fd60000000f00 */
[----:B------:R-:W-:Y:S05]  /*01d0*/  @P0 BRA `(.L_x_3) ;  /* 0xfffffffc00c80947 */ /* 0x000fea000383ffff */
.L_x_0:
[----:B------:R-:W-:-:S13]  /*01e0*/  ISETP.NE.AND P0, PT, R8, RZ, PT ;  /* 0x000000ff0800720c */ /* 0x000fda0003f05270 */
[----:B0-----:R-:W-:Y:S05]  /*01f0*/  @P0 EXIT ;  /* 0x000000000000094d */ /* 0x001fea0003800000 */
[----:B------:R-:W2:Y:S01]  /*0200*/  LDG.E R3, desc[UR4][R2.64] ;  /* 0x0000000402037981 */ /* 0x000ea2000c1e1900 */
[----:B-1----:R-:W0:Y:S02]  /*0210*/  LDC.64 R4, c[0x0][0x388] ;  /* 0x0000e200ff047b82 */ /* 0x002e240000000a00 */
[----:B0-----:R-:W-:-:S05]  /*0220*/  IMAD.WIDE.U32 R4, R11, 0x4, R4 ;  /* 0x000000040b047825 */ /* 0x001fca00078e0004 */
[----:B--2---:R-:W-:Y:S01]  /*0230*/  STG.E desc[UR4][R4.64], R3 ;  /* 0x0000000304007986 */ /* 0x004fe2000c101904 */
[----:B------:R-:W-:Y:S05]  /*0240*/  EXIT ;  /* 0x000000000000794d */ /* 0x000fea0003800000 */
.L_x_4:
[----:B------:R-:W-:-:S00]  /*0250*/  BRA `(.L_x_4) ;  /* 0xfffffffc00fc7947 */ /* 0x000fc0000383ffff */
[----:B------:R-:W-:-:S00]  /*0260*/  NOP ;  /* 0x0000000000007918 */ /* 0x000fc00000000000 */
        /* <DEDUP_REMOVED lines=9> */
.L_x_10:


//--------------------- .text._Z16interleaved_pairPiS_i --------------------------
	.section	.text._Z16interleaved_pairPiS_i,"ax",@progbits
	.align	128
        .global         _Z16interleaved_pairPiS_i
        .type           _Z16interleaved_pairPiS_i,@function
        .size           _Z16interleaved_pairPiS_i,(.L_x_11 - _Z16interleaved_pairPiS_i)
        .other          _Z16interleaved_pairPiS_i,@"STO_CUDA_ENTRY STV_DEFAULT"
_Z16interleaved_pairPiS_i:
.text._Z16interleaved_pairPiS_i:
[----:B------:R-:W-:Y:S01]  /*0000*/  LDC R1, c[0x0][0x37c] ;  /* 0x0000df00ff017b82 */ /* 0x000fe20000000800 */
[----:B------:R-:W0:Y:S01]  /*0010*/  S2R R6, SR_TID.X ;  /* 0x0000000000067919 */ /* 0x000e220000002100 */
[----:B------:R-:W1:Y:S01]  /*0020*/  LDCU UR4, c[0x0][0x360] ;  /* 0x00006c00ff0477ac */ /* 0x000e620008000800 */
[----:B------:R-:W0:Y:S01]  /*0030*/  S2R R9, SR_CTAID.X ;  /* 0x0000000000097919 */ /* 0x000e220000002500 */
[----:B------:R-:W2:Y:S01]  /*0040*/  LDCU UR5, c[0x0][0x390] ;  /* 0x00007200ff0577ac */ /* 0x000ea20008000800 */
[----:B-1----:R-:W-:Y:S02]  /*0050*/  IMAD.U32 R0, RZ, RZ, UR4 ;  /* 0x00000004ff007e24 */ /* 0x002fe4000f8e00ff */
[----:B0-----:R-:W-:-:S05]  /*0060*/  IMAD R5, R9, UR4, R6 ;  /* 0x0000000409057c24 */ /* 0x001fca000f8e0206 */
[----:B--2---:R-:W-:-:S13]  /*0070*/  ISETP.GT.AND P0, PT, R5, UR5, PT ;  /* 0x0000000505007c0c */ /* 0x004fda000bf04270 */
[----:B------:R-:W-:Y:S05]  /*0080*/  @P0 EXIT ;  /* 0x000000000000094d */ /* 0x000fea0003800000 */
[----:B------:R-:W0:Y:S01]  /*0090*/  LDC.64 R2, c[0x0][0x380] ;  /* 0x0000e000ff027b82 */ /* 0x000e220000000a00 */
[----:B------:R-:W-:Y:S01]  /*00a0*/  ISETP.GE.U32.AND P0, PT, R0, 0x2, PT ;  /* 0x000000020000780c */ /* 0x000fe20003f06070 */
[----:B------:R-:W1:Y:S01]  /*00b0*/  LDCU.64 UR4, c[0x0][0x358] ;  /* 0x00006b00ff0477ac */ /* 0x000e620008000a00 */
[----:B0-----:R-:W-:-:S11]  /*00c0*/  IMAD.WIDE R2, R5, 0x4, R2 ;  /* 0x0000000405027825 */ /* 0x001fd600078e0202 */
[----:B-1----:R-:W-:Y:S05]  /*00d0*/  @!P0 BRA `(.L_x_5) ;  /* 0x00000000003c8947 */ /* 0x002fea0003800000 */
.L_x_8:
[----:B------:R-:W-:Y:S01]  /*00e0*/  SHF.R.U32.HI R11, RZ, 0x1, R0 ;  /* 0x00000001ff0b7819 */ /* 0x000fe20000011600 */
[----:B------:R-:W-:Y:S03]  /*00f0*/  BSSY.RECONVERGENT B0, `(.L_x_6) ;  /* 0x0000009000007945 */ /* 0x000fe60003800200 */
[----:B------:R-:W-:-:S13]  /*0100*/  ISETP.GE.U32.AND P0, PT, R6, R11, PT ;  /* 0x0000000b0600720c */ /* 0x000fda0003f06070 */
[----:B0-----:R-:W-:Y:S05]  /*0110*/  @P0 BRA `(.L_x_7) ;  /* 0x0000000000180947 */ /* 0x001fea0003800000 */
[----:B------:R-:W-:Y:S01]  /*0120*/  LEA R4, P0, R11, R2, 0x2 ;  /* 0x000000020b047211 */ /* 0x000fe200078010ff */
[----:B------:R-:W2:Y:S04]  /*0130*/  LDG.E R7, desc[UR4][R2.64] ;  /* 0x0000000402077981 */ /* 0x000ea8000c1e1900 */
[----:B------:R-:W-:-:S05]  /*0140*/  IMAD.X R5, RZ, RZ, R3, P0 ;  /* 0x000000ffff057224 */ /* 0x000fca00000e0603 */
[----:B------:R-:W2:Y:S02]  /*0150*/  LDG.E R4, desc[UR4][R4.64] ;  /* 0x0000000404047981 */ /* 0x000ea4000c1e1900 */
[----:B--2---:R-:W-:-:S05]  /*0160*/  IMAD.IADD R7, R4, 0x1, R7 ;  /* 0x0000000104077824 */ /* 0x004fca00078e0207 */
[----:B------:R0:W-:Y:S02]  /*0170*/  STG.E desc[UR4][R2.64], R7 ;  /* 0x0000000702007986 */ /* 0x0001e4000c101904 */
.L_x_7:
[----:B------:R-:W-:Y:S05]  /*0180*/  BSYNC.RECONVERGENT B0 ;  /* 0x0000000000007941 */ /* 0x000fea0003800200 */
.L_x_6:
[----:B------:R-:W-:Y:S01]  /*0190*/  BAR.SYNC.DEFER_BLOCKING 0x0 ;  /* 0x0000000000007b1d */ /* 0x000fe20000010000 */
[----:B------:R-:W-:Y:S01]  /*01a0*/  ISETP.GT.U32.AND P0, PT, R0, 0x3, PT ;  /* 0x000000030000780c */ /* 0x000fe20003f04070 */
[----:B------:R-:W-:-:S12]  /*01b0*/  IMAD.MOV.U32 R0, RZ, RZ, R11 ;  /* 0x000000ffff007224 */ /* 0x000fd800078e000b */
[----:B------:R-:W-:Y:S05]  /*01c0*/  @P0 BRA `(.L_x_8) ;  /* 0xfffffffc00c40947 */ /* 0x000fea000383ffff */
.L_x_5:
[----:B------:R-:W-:-:S13]  /*01d0*/  ISETP.NE.AND P0, PT, R6, RZ, PT ;  /* 0x000000ff0600720c */ /* 0x000fda0003f05270 */
[----:B------:R-:W-:Y:S05]  /*01e0*/  @P0 EXIT ;  /* 0x000000000000094d */ /* 0x000fea0003800000 */
[----:B0-----:R-:W2:Y:S01]  /*01f0*/  LDG.E R3, desc[UR4][R2.64] ;  /* 0x0000000402037981 */ /* 0x001ea2000c1e1900 */
[----:B------:R-:W0:Y:S02]  /*0200*/  LDC.64 R4, c[0x0][0x388] ;  /* 0x0000e200ff047b82 */ /* 0x000e240000000a00 */
[----:B0-----:R-:W-:-:S05]  /*0210*/  IMAD.WIDE.U32 R4, R9, 0x4, R4 ;  /* 0x0000000409047825 */ /* 0x001fca00078e0004 */
[----:B--2---:R-:W-:Y:S01]  /*0220*/  STG.E desc[UR4][R4.64], R3 ;  /* 0x0000000304007986 */ /* 0x004fe2000c101904 */
[----:B------:R-:W-:Y:S05]  /*0230*/  EXIT ;  /* 0x000000000000794d */ /* 0x000fea0003800000 */
.L_x_9:
        /* <DEDUP_REMOVED lines=12> */
.L_x_11:


//--------------------- .nv.shared.reserved.0     --------------------------
	.section	.nv.shared.reserved.0,"aw",@nobits
	.weak		__nv_reservedSMEM_offset_0_alias
	.size		__nv_reservedSMEM_offset_0_alias, 0, 64
	.other		__nv_reservedSMEM_offset_0_alias,@"STO_CUDA_RESERVED_SHARED STV_DEFAULT"
__nv_reservedSMEM_offset_0_alias:
	.zero		0
	.zero		64


//--------------------- .nv.constant0._Z28alternative_interleaved_pairPiS_i --------------------------
	.section	.nv.constant0._Z28alternative_interleaved_pairPiS_i,"a",@progbits
	.sectionflags	@""
	.align	4
.nv.constant0._Z28alternative_interleaved_pairPiS_i:
	.zero		916


//--------------------- .nv.constant0._Z16interleaved_pairPiS_i --------------------------
	.section	.nv.constant0._Z16interleaved_pairPiS_i,"a",@progbits
	.sectionflags	@""
	.align	4
.nv.constant0._Z16interleaved_pairPiS_i:
	.zero		916


//--------------------- SYMBOLS --------------------------

	.type		.nv.reservedSmem.offset0,@object
	.size		.nv.reservedSmem.offset0,0x4
